	.headerflags	@"EF_CUDA_TEXMODE_UNIFIED EF_CUDA_64BIT_ADDRESS EF_CUDA_ACCELERATORS EF_CUDA_SM90 EF_CUDA_VIRTUAL_SM(EF_CUDA_SM90)"
	.elftype	@"ET_EXEC"


//--------------------- .nv.info                  --------------------------
	.section	.nv.info,"",@"SHT_CUDA_INFO"
	.align	4


	//----- nvinfo : EIATTR_REGCOUNT
	.align		4
        /*0000*/ 	.byte	0x04, 0x2f
        /*0002*/ 	.short	(.L_1 - .L_0)
	.align		4
.L_0:
        /*0004*/ 	.word	index@(triton_poi_fused__softmax_3)
        /*0008*/ 	.word	0x0000000e


	//----- nvinfo : EIATTR_MIN_STACK_SIZE
	.align		4
.L_1:
        /*000c*/ 	.byte	0x04, 0x12
        /*000e*/ 	.short	(.L_3 - .L_2)
	.align		4
.L_2:
        /*0010*/ 	.word	index@(triton_poi_fused__softmax_3)
        /*0014*/ 	.word	0x00000000


	//----- nvinfo : EIATTR_FRAME_SIZE
	.align		4
.L_3:
        /*0018*/ 	.byte	0x04, 0x11
        /*001a*/ 	.short	(.L_5 - .L_4)
	.align		4
.L_4:
        /*001c*/ 	.word	index@(triton_poi_fused__softmax_3)
        /*0020*/ 	.word	0x00000000


	//----- nvinfo : EIATTR_MIN_STACK_SIZE
	.align		4
.L_5:
        /*0024*/ 	.byte	0x04, 0x12
        /*0026*/ 	.short	(.L_7 - .L_6)
	.align		4
.L_6:
        /*0028*/ 	.word	index@(triton_poi_fused__softmax_3)
        /*002c*/ 	.word	0x00000000
.L_7:


//--------------------- .nv.info.triton_poi_fused__softmax_3 --------------------------
	.section	.nv.info.triton_poi_fused__softmax_3,"",@"SHT_CUDA_INFO"
	.sectionflags	@""
	.align	4


	//----- nvinfo : EIATTR_CUDA_API_VERSION
	.align		4
        /*0000*/ 	.byte	0x04, 0x37
        /*0002*/ 	.short	(.L_9 - .L_8)
.L_8:
        /*0004*/ 	.word	0x0000007c


	//----- nvinfo : EIATTR_KPARAM_INFO
	.align		4
.L_9:
        /*0008*/ 	.byte	0x04, 0x17
        /*000a*/ 	.short	(.L_11 - .L_10)
.L_10:
        /*000c*/ 	.word	0x00000000
        /*0010*/ 	.short	0x0002
        /*0012*/ 	.short	0x0010
        /*0014*/ 	.byte	0x00, 0xf0, 0x11, 0x00


	//----- nvinfo : EIATTR_KPARAM_INFO
	.align		4
.L_11:
        /*0018*/ 	.byte	0x04, 0x17
        /*001a*/ 	.short	(.L_13 - .L_12)
.L_12:
        /*001c*/ 	.word	0x00000000
        /*0020*/ 	.short	0x0001
        /*0022*/ 	.short	0x0008
        /*0024*/ 	.byte	0x00, 0xf4, 0x21, 0x00


	//----- nvinfo : EIATTR_KPARAM_INFO
	.align		4
.L_13:
        /*0028*/ 	.byte	0x04, 0x17
        /*002a*/ 	.short	(.L_15 - .L_14)
.L_14:
        /*002c*/ 	.word	0x00000000
        /*0030*/ 	.short	0x0000
        /*0032*/ 	.short	0x0000
        /*0034*/ 	.byte	0x00, 0xf4, 0x21, 0x00


	//----- nvinfo : EIATTR_SPARSE_MMA_MASK
	.align		4
.L_15:
        /*0038*/ 	.byte	0x03, 0x50
        /*003a*/ 	.short	0x0000


	//----- nvinfo : EIATTR_MAXREG_COUNT
	.align		4
        /*003c*/ 	.byte	0x03, 0x1b
        /*003e*/ 	.short	0x00ff


	//----- nvinfo : EIATTR_EXIT_INSTR_OFFSETS
	.align		4
        /*0040*/ 	.byte	0x04, 0x1c
        /*0042*/ 	.short	(.L_17 - .L_16)


	//   ....[0]....
.L_16:
        /*0044*/ 	.word	0x00000270


	//   ....[1]....
        /*0048*/ 	.word	0x00000290


	//----- nvinfo : EIATTR_REQNTID
	.align		4
.L_17:
        /*004c*/ 	.byte	0x04, 0x10
        /*004e*/ 	.short	(.L_19 - .L_18)
.L_18:
        /*0050*/ 	.word	0x00000020
        /*0054*/ 	.word	0x00000001
        /*0058*/ 	.word	0x00000001


	//----- nvinfo : EIATTR_CBANK_PARAM_SIZE
	.align		4
.L_19:
        /*005c*/ 	.byte	0x03, 0x19
        /*005e*/ 	.short	0x0014


	//----- nvinfo : EIATTR_PARAM_CBANK
	.align		4
        /*0060*/ 	.byte	0x04, 0x0a
        /*0062*/ 	.short	(.L_21 - .L_20)
	.align		4
.L_20:
        /*0064*/ 	.word	index@(.nv.constant0.triton_poi_fused__softmax_3)
        /*0068*/ 	.short	0x0210
        /*006a*/ 	.short	0x0014


	//----- nvinfo : EIATTR_SW_WAR
	.align		4
.L_21:
        /*006c*/ 	.byte	0x04, 0x36
        /*006e*/ 	.short	(.L_23 - .L_22)
.L_22:
        /*0070*/ 	.word	0x00000008
.L_23:


//--------------------- .nv.callgraph             --------------------------
	.section	.nv.callgraph,"",@"SHT_CUDA_CALLGRAPH"
	.align	4
	.sectionentsize	8
	.align		4
        /*0000*/ 	.word	0x00000000
	.align		4
        /*0004*/ 	.word	0xffffffff
	.align		4
        /*0008*/ 	.word	0x00000000
	.align		4
        /*000c*/ 	.word	0xfffffffe
	.align		4
        /*0010*/ 	.word	0x00000000
	.align		4
        /*0014*/ 	.word	0xfffffffd
	.align		4
        /*0018*/ 	.word	0x00000000
	.align		4
        /*001c*/ 	.word	0xfffffffc


//--------------------- .text.triton_poi_fused__softmax_3 --------------------------
	.section	.text.triton_poi_fused__softmax_3,"ax",@progbits
	.align	128
        .global         triton_poi_fused__softmax_3
        .type           triton_poi_fused__softmax_3,@function
        .size           triton_poi_fused__softmax_3,(.L_x_1 - triton_poi_fused__softmax_3)
        .other          triton_poi_fused__softmax_3,@"STO_CUDA_ENTRY STV_DEFAULT"
triton_poi_fused__softmax_3:
.text.triton_poi_fused__softmax_3:
[----:B------:R-:W0:Y:S02]  /*0000*/  LDC R1, c[0x0][0x28] ;  /* 0x00000a00ff017b82 */ /* 0x000e240000000800 */
[----:B------:R-:W1:Y:S01]  /*0010*/  S2R R10, SR_TID.X ;  /* 0x00000000000a7919 */ /* 0x000e620000002100 */
[----:B------:R-:W2:Y:S01]  /*0020*/  LDC.64 R2, c[0x0][0x210] ;  /* 0x00008400ff027b82 */ /* 0x000ea20000000a00 */
[----:B------:R-:W-:Y:S01]  /*0030*/  CS2R R6, SRZ ;  /* 0x0000000000067805 */ /* 0x000fe2000001ff00 */
[----:B------:R-:W-:Y:S01]  /*0040*/  ULDC.64 UR4, c[0x0][0x208] ;  /* 0x0000820000047ab9 */ /* 0x000fe20000000a00 */
[----:B------:R-:W3:Y:S01]  /*0050*/  S2R R9, SR_CTAID.X ;  /* 0x0000000000097919 */ /* 0x000ee20000002500 */
[----:B------:R-:W-:Y:S01]  /*0060*/  HFMA2.MMA R8, -RZ, RZ, 0, 0 ;  /* 0x00000000ff087435 */ /* 0x000fe200000001ff */
[----:B-1----:R-:W-:Y:S02]  /*0070*/  LOP3.LUT R0, R10, 0xf, RZ, 0xc0, !PT ;  /* 0x0000000f0a007812 */ /* 0x002fe400078ec0ff */
[----:B---3--:R-:W-:Y:S02]  /*0080*/  SHF.R.S32.HI R4, RZ, 0x1b, R9 ;  /* 0x0000001bff047819 */ /* 0x008fe40000011409 */
[----:B------:R-:W-:-:S02]  /*0090*/  LEA R9, R9, R0, 0x4 ;  /* 0x0000000009097211 */ /* 0x000fc400078e20ff */
[----:B------:R-:W-:Y:S02]  /*00a0*/  SGXT R0, R4, 0x1 ;  /* 0x000000010400781a */ /* 0x000fe40000000200 */
[----:B------:R-:W-:Y:S02]  /*00b0*/  ISETP.GE.AND P0, PT, R9, 0x10, PT ;  /* 0x000000100900780c */ /* 0x000fe40003f06270 */
[----:B------:R-:W-:-:S04]  /*00c0*/  LEA.HI R0, R0, R9, RZ, 0x2 ;  /* 0x0000000900007211 */ /* 0x000fc800078f10ff */
[----:B------:R-:W-:-:S04]  /*00d0*/  LOP3.LUT R0, R0, 0xfffffffc, RZ, 0xc0, !PT ;  /* 0xfffffffc00007812 */ /* 0x000fc800078ec0ff */
[----:B------:R-:W-:Y:S01]  /*00e0*/  IADD3 R5, R9, -R0, RZ ;  /* 0x8000000009057210 */ /* 0x000fe20007ffe0ff */
[----:B------:R-:W-:-:S04]  /*00f0*/  IMAD.MOV.U32 R0, RZ, RZ, RZ ;  /* 0x000000ffff007224 */ /* 0x000fc800078e00ff */
[----:B--2---:R-:W-:-:S05]  /*0100*/  IMAD.WIDE R4, R5, 0x4, R2 ;  /* 0x0000000405047825 */ /* 0x004fca00078e0202 */
[----:B------:R-:W2:Y:S04]  /*0110*/  @!P0 LDG.E.EL R0, desc[UR4][R4.64] ;  /* 0x0000000404008981 */ /* 0x000ea8000c2e1900 */
[----:B------:R-:W2:Y:S04]  /*0120*/  @!P0 LDG.E.EL R7, desc[UR4][R4.64+0x10] ;  /* 0x0000100404078981 */ /* 0x000ea8000c2e1900 */
[----:B------:R-:W3:Y:S04]  /*0130*/  @!P0 LDG.E.EL R6, desc[UR4][R4.64+0x20] ;  /* 0x0000200404068981 */ /* 0x000ee8000c2e1900 */
[----:B------:R-:W4:Y:S01]  /*0140*/  @!P0 LDG.E.EL R8, desc[UR4][R4.64+0x30] ;  /* 0x0000300404088981 */ /* 0x000f22000c2e1900 */
[----:B------:R-:W-:-:S02]  /*0150*/  IMAD.MOV.U32 R11, RZ, RZ, RZ ;  /* 0x000000ffff0b7224 */ /* 0x000fc400078e00ff */
[----:B------:R-:W-:-:S05]  /*0160*/  IMAD.WIDE R2, R9, 0x4, R2 ;  /* 0x0000000409027825 */ /* 0x000fca00078e0202 */
[----:B------:R-:W5:Y:S01]  /*0170*/  @!P0 LDG.E R11, desc[UR4][R2.64] ;  /* 0x00000004020b8981 */ /* 0x000f62000c1e1900 */
[----:B------:R-:W-:-:S04]  /*0180*/  LOP3.LUT P0, RZ, R10, 0x10, RZ, 0xc0, !PT ;  /* 0x000000100aff7812 */ /* 0x000fc8000780c0ff */
[----:B------:R-:W-:Y:S01]  /*0190*/  ISETP.LT.AND P0, PT, R9, 0x10, !P0 ;  /* 0x000000100900780c */ /* 0x000fe20004701270 */
[----:B--2---:R-:W-:-:S04]  /*01a0*/  FADD R7, R7, R0 ;  /* 0x0000000007077221 */ /* 0x004fc80000000000 */
[----:B---3--:R-:W-:-:S04]  /*01b0*/  FADD R7, R7, R6 ;  /* 0x0000000607077221 */ /* 0x008fc80000000000 */
[----:B----4-:R-:W-:Y:S02]  /*01c0*/  FADD R8, R7, R8 ;  /* 0x0000000807087221 */ /* 0x010fe40000000000 */
[----:B------:R-:W1:Y:S03]  /*01d0*/  LDC.64 R6, c[0x0][0x218] ;  /* 0x00008600ff067b82 */ /* 0x000e660000000a00 */
[C---:B------:R-:W-:Y:S02]  /*01e0*/  FSETP.GT.AND P1, PT, |R8|.reuse, 8.50705917302346158658e+37, PT ;  /* 0x7e8000000800780b */ /* 0x040fe40003f24200 */
[----:B------:R-:W-:-:S11]  /*01f0*/  FSETP.GEU.AND P2, PT, |R8|, 1.175494350822287508e-38, PT ;  /* 0x008000000800780b */ /* 0x000fd60003f4e200 */
[----:B------:R-:W-:Y:S01]  /*0200*/  @P1 FMUL R8, R8, 0.25 ;  /* 0x3e80000008081820 */ /* 0x000fe20000400000 */
[----:B-----5:R-:W-:-:S03]  /*0210*/  @P1 FMUL R11, R11, 0.25 ;  /* 0x3e8000000b0b1820 */ /* 0x020fc60000400000 */
[----:B------:R-:W-:Y:S01]  /*0220*/  @!P2 FMUL R8, R8, 16777216 ;  /* 0x4b8000000808a820 */ /* 0x000fe20000400000 */
[----:B------:R-:W-:Y:S01]  /*0230*/  @!P2 FMUL R11, R11, 16777216 ;  /* 0x4b8000000b0ba820 */ /* 0x000fe20000400000 */
[----:B-1----:R-:W-:-:S04]  /*0240*/  IMAD.WIDE R2, R9, 0x4, R6 ;  /* 0x0000000409027825 */ /* 0x002fc800078e0206 */
[----:B------:R-:W1:Y:S02]  /*0250*/  MUFU.RCP R8, R8 ;  /* 0x0000000800087308 */ /* 0x000e640000001000 */
[----:B-1----:R-:W-:Y:S01]  /*0260*/  FMUL R11, R8, R11 ;  /* 0x0000000b080b7220 */ /* 0x002fe20000400000 */
[----:B------:R-:W-:Y:S06]  /*0270*/  @!P0 EXIT ;  /* 0x000000000000894d */ /* 0x000fec0003800000 */
[----:B------:R-:W-:Y:S01]  /*0280*/  STG.E desc[UR4][R2.64], R11 ;  /* 0x0000000b02007986 */ /* 0x000fe2000c101904 */
[----:B------:R-:W-:Y:S05]  /*0290*/  EXIT ;  /* 0x000000000000794d */ /* 0x000fea0003800000 */
.L_x_0:
[----:B------:R-:W-:-:S00]  /*02a0*/  BRA `(.L_x_0) ;  /* 0xfffffffc00fc7947 */ /* 0x000fc0000383ffff */
[----:B------:R-:W-:-:S00]  /*02b0*/  NOP ;  /* 0x0000000000007918 */ /* 0x000fc00000000000 */
        /* <DEDUP_REMOVED lines=12> */
.L_x_1:


//--------------------- .nv.constant0.triton_poi_fused__softmax_3 --------------------------
	.section	.nv.constant0.triton_poi_fused__softmax_3,"a",@progbits
	.sectionflags	@""
	.align	4
.nv.constant0.triton_poi_fused__softmax_3:
	.zero		548
